//
// Generated by NVIDIA NVVM Compiler
//
// Compiler Build ID: CL-36424714
// Cuda compilation tools, release 13.0, V13.0.88
// Based on NVVM 20.0.0
//

.version 9.0
.target sm_100
.address_size 64


.entry _Z7scale_cP6float2mf(
	.param .u64 .ptr .align 1 _Z7scale_cP6float2mf_param_0,
	.param .u64 _Z7scale_cP6float2mf_param_1,
	.param .f32 _Z7scale_cP6float2mf_param_2
)
{
	.reg .pred 	%p<2>;
	.reg .b32 	%r<4>;
	.reg .b32 	%f<6>;
	.reg .b64 	%rd<9>;

	ld.param.u64 	%rd2, [_Z7scale_cP6float2mf_param_0];
	ld.param.u64 	%rd3, [_Z7scale_cP6float2mf_param_1];
	ld.param.f32 	%f1, [_Z7scale_cP6float2mf_param_2];
	mov.u32 	%r1, %ctaid.x;
	mov.u32 	%r2, %ntid.x;
	mul.wide.u32 	%rd4, %r1, %r2;
	mov.u32 	%r3, %tid.x;
	cvt.u64.u32 	%rd5, %r3;
	add.s64 	%rd1, %rd4, %rd5;
	setp.ge.u64 	%p1, %rd1, %rd3;
	@%p1 bra 	$L__BB0_2;
	cvta.to.global.u64 	%rd6, %rd2;
	shl.b64 	%rd7, %rd1, 3;
	add.s64 	%rd8, %rd6, %rd7;
	ld.global.v2.f32 	{%f2, %f3}, [%rd8];
	mul.f32 	%f4, %f1, %f2;
	mul.f32 	%f5, %f1, %f3;
	st.global.v2.f32 	[%rd8], {%f4, %f5};
$L__BB0_2:
	ret;

}


// ===== COMPILED SASS (sm_100) =====

	.target	sm_100

	.elftype	@"ET_EXEC"


//--------------------- .note.nv.tkinfo           --------------------------
	.section	.note.nv.tkinfo,"",@"SHT_NOTE"
	.sectionflags	@"SHF_NOTE_NV_TKINFO"
	.tkinfo
        /*0018*/ 	.word	0x00000002
        /*0030*/ 	.string	""
        /*0030*/ 	.string	"ptxas"
        /*0030*/ 	.string	"Cuda compilation tools, release 13.0, V13.0.88"
        /*0030*/ 	.string	"Build cuda_13.0.r13.0/compiler.36424714_0"
        /*0030*/ 	.string	"-arch sm_100 -m 64 "



//--------------------- .note.nv.cuinfo           --------------------------
	.section	.note.nv.cuinfo,"",@"SHT_NOTE"
	.sectionflags	@"SHF_NOTE_NV_CUINFO"
        /*0018*/ 	.short	0x0002
        /*001a*/ 	.short	0x0064
        /*001c*/ 	.short	0x0082
	.zero		2


//--------------------- .nv.info                  --------------------------
	.section	.nv.info,"",@"SHT_CUDA_INFO"
	.align	4


	//----- nvinfo : EIATTR_REGCOUNT
	.align		4
        /*0000*/ 	.byte	0x04, 0x2f
        /*0002*/ 	.short	(.L_1 - .L_0)
	.align		4
.L_0:
        /*0004*/ 	.word	index@(_Z7scale_cP6float2mf)
        /*0008*/ 	.word	0x00000008


	//----- nvinfo : EIATTR_FRAME_SIZE
	.align		4
.L_1:
        /*000c*/ 	.byte	0x04, 0x11
        /*000e*/ 	.short	(.L_3 - .L_2)
	.align		4
.L_2:
        /*0010*/ 	.word	index@(_Z7scale_cP6float2mf)
        /*0014*/ 	.word	0x00000000


	//----- nvinfo : EIATTR_MIN_STACK_SIZE
	.align		4
.L_3:
        /*0018*/ 	.byte	0x04, 0x12
        /*001a*/ 	.short	(.L_5 - .L_4)
	.align		4
.L_4:
        /*001c*/ 	.word	index@(_Z7scale_cP6float2mf)
        /*0020*/ 	.word	0x00000000
.L_5:


//--------------------- .nv.compat                --------------------------
	.section	.nv.compat,"",@"SHT_CUDA_COMPAT_INFO"
	.align	4
        /*0000*/ 	.byte	0x02, 0x09, 0x00, 0x00, 0x02, 0x02, 0x01, 0x00, 0x02, 0x05, 0x05, 0x00, 0x03, 0x07, 0x01, 0x01
        /*0010*/ 	.byte	0x02, 0x03, 0x00, 0x00, 0x02, 0x06, 0x01, 0x00, 0x04, 0x0b, 0x08, 0x00, 0x09, 0x00, 0x00, 0x00
        /*0020*/ 	.byte	0x00, 0x00, 0x00, 0x00


//--------------------- .nv.info._Z7scale_cP6float2mf --------------------------
	.section	.nv.info._Z7scale_cP6float2mf,"",@"SHT_CUDA_INFO"
	.sectionflags	@""
	.align	4


	//----- nvinfo : EIATTR_CUDA_API_VERSION
	.align		4
        /*0000*/ 	.byte	0x04, 0x37
        /*0002*/ 	.short	(.L_7 - .L_6)
.L_6:
        /*0004*/ 	.word	0x00000082


	//----- nvinfo : EIATTR_KPARAM_INFO
	.align		4
.L_7:
        /*0008*/ 	.byte	0x04, 0x17
        /*000a*/ 	.short	(.L_9 - .L_8)
.L_8:
        /*000c*/ 	.word	0x00000000
        /*0010*/ 	.short	0x0002
        /*0012*/ 	.short	0x0010
        /*0014*/ 	.byte	0x00, 0xf0, 0x11, 0x00


	//----- nvinfo : EIATTR_KPARAM_INFO
	.align		4
.L_9:
        /*0018*/ 	.byte	0x04, 0x17
        /*001a*/ 	.short	(.L_11 - .L_10)
.L_10:
        /*001c*/ 	.word	0x00000000
        /*0020*/ 	.short	0x0001
        /*0022*/ 	.short	0x0008
        /*0024*/ 	.byte	0x00, 0xf0, 0x21, 0x00


	//----- nvinfo : EIATTR_KPARAM_INFO
	.align		4
.L_11:
        /*0028*/ 	.byte	0x04, 0x17
        /*002a*/ 	.short	(.L_13 - .L_12)
.L_12:
        /*002c*/ 	.word	0x00000000
        /*0030*/ 	.short	0x0000
        /*0032*/ 	.short	0x0000
        /*0034*/ 	.byte	0x00, 0xf5, 0x21, 0x00


	//----- nvinfo : EIATTR_SPARSE_MMA_MASK
	.align		4
.L_13:
        /*0038*/ 	.byte	0x03, 0x50
        /*003a*/ 	.short	0x0000


	//----- nvinfo : EIATTR_MAXREG_COUNT
	.align		4
        /*003c*/ 	.byte	0x03, 0x1b
        /*003e*/ 	.short	0x00ff


	//----- nvinfo : EIATTR_MERCURY_ISA_VERSION
	.align		4
        /*0040*/ 	.byte	0x03, 0x5f
        /*0042*/ 	.short	0x0101


	//----- nvinfo : EIATTR_VRC_CTA_INIT_COUNT
	.align		4
        /*0044*/ 	.byte	0x02, 0x4a
	.zero		1
	.zero		1


	//----- nvinfo : EIATTR_EXIT_INSTR_OFFSETS
	.align		4
        /*0048*/ 	.byte	0x04, 0x1c
        /*004a*/ 	.short	(.L_15 - .L_14)


	//   ....[0]....
.L_14:
        /*004c*/ 	.word	0x00000090


	//   ....[1]....
        /*0050*/ 	.word	0x00000130


	//----- nvinfo : EIATTR_CBANK_PARAM_SIZE
	.align		4
.L_15:
        /*0054*/ 	.byte	0x03, 0x19
        /*0056*/ 	.short	0x0014


	//----- nvinfo : EIATTR_PARAM_CBANK
	.align		4
        /*0058*/ 	.byte	0x04, 0x0a
        /*005a*/ 	.short	(.L_17 - .L_16)
	.align		4
.L_16:
        /*005c*/ 	.word	index@(.nv.constant0._Z7scale_cP6float2mf)
        /*0060*/ 	.short	0x0380
        /*0062*/ 	.short	0x0014


	//----- nvinfo : EIATTR_SW_WAR
	.align		4
.L_17:
        /*0064*/ 	.byte	0x04, 0x36
        /*0066*/ 	.short	(.L_19 - .L_18)
.L_18:
        /*0068*/ 	.word	0x00000008
.L_19:


//--------------------- .nv.callgraph             --------------------------
	.section	.nv.callgraph,"",@"SHT_CUDA_CALLGRAPH"
	.align	4
	.sectionentsize	8
	.align		4
        /*0000*/ 	.word	0x00000000
	.align		4
        /*0004*/ 	.word	0xffffffff
	.align		4
        /*0008*/ 	.word	0x00000000
	.align		4
        /*000c*/ 	.word	0xfffffffe
	.align		4
        /*0010*/ 	.word	0x00000000
	.align		4
        /*0014*/ 	.word	0xfffffffd
	.align		4
        /*0018*/ 	.word	0x00000000
	.align		4
        /*001c*/ 	.word	0xfffffffc


//--------------------- .text._Z7scale_cP6float2mf --------------------------
	.section	.text._Z7scale_cP6float2mf,"ax",@progbits
	.align	128
.text._Z7scale_cP6float2mf:
        .type           _Z7scale_cP6float2mf,@function
        .size           _Z7scale_cP6float2mf,(.L_x_1 - _Z7scale_cP6float2mf)
        .other          _Z7scale_cP6float2mf,@"STO_CUDA_ENTRY STV_DEFAULT"
_Z7scale_cP6float2mf:
[----:B------:R-:W-:Y:S01]  /*0000*/  LDC R1, c[0x0][0x37c] ;  /* 0x0000df00ff017b82 */ /* 0x000fe20000000800 */
[----:B------:R-:W0:Y:S07]  /*0010*/  S2R R2, SR_TID.X ;  /* 0x0000000000027919 */ /* 0x000e2e0000002100 */
[----:B------:R-:W0:Y:S01]  /*0020*/  S2UR UR4, SR_CTAID.X ;  /* 0x00000000000479c3 */ /* 0x000e220000002500 */
[----:B------:R-:W1:Y:S01]  /*0030*/  LDCU.64 UR6, c[0x0][0x388] ;  /* 0x00007100ff0677ac */ /* 0x000e620008000a00 */
[----:B------:R-:W-:-:S06]  /*0040*/  HFMA2 R3, -RZ, RZ, 0, 0 ;  /* 0x00000000ff037431 */ /* 0x000fcc00000001ff */
[----:B------:R-:W0:Y:S02]  /*0050*/  LDC R5, c[0x0][0x360] ;  /* 0x0000d800ff057b82 */ /* 0x000e240000000800 */
[----:B0-----:R-:W-:-:S03]  /*0060*/  IMAD.WIDE.U32 R2, R5, UR4, R2 ;  /* 0x0000000405027c25 */ /* 0x001fc6000f8e0002 */
[----:B-1----:R-:W-:-:S04]  /*0070*/  ISETP.GE.U32.AND P0, PT, R2, UR6, PT ;  /* 0x0000000602007c0c */ /* 0x002fc8000bf06070 */
[----:B------:R-:W-:-:S13]  /*0080*/  ISETP.GE.U32.AND.EX P0, PT, R3, UR7, PT, P0 ;  /* 0x0000000703007c0c */ /* 0x000fda000bf06100 */
[----:B------:R-:W-:Y:S05]  /*0090*/  @P0 EXIT ;  /* 0x000000000000094d */ /* 0x000fea0003800000 */
[----:B------:R-:W0:Y:S01]  /*00a0*/  LDCU.64 UR6, c[0x0][0x380] ;  /* 0x00007000ff0677ac */ /* 0x000e220008000a00 */
[----:B------:R-:W1:Y:S01]  /*00b0*/  LDCU.64 UR4, c[0x0][0x358] ;  /* 0x00006b00ff0477ac */ /* 0x000e620008000a00 */
[C---:B0-----:R-:W-:Y:S01]  /*00c0*/  LEA R4, P0, R2.reuse, UR6, 0x3 ;  /* 0x0000000602047c11 */ /* 0x041fe2000f8018ff */
[----:B------:R-:W0:Y:S03]  /*00d0*/  LDCU UR6, c[0x0][0x390] ;  /* 0x00007200ff0677ac */ /* 0x000e260008000800 */
[----:B------:R-:W-:-:S05]  /*00e0*/  LEA.HI.X R5, R2, UR7, R3, 0x3, P0 ;  /* 0x0000000702057c11 */ /* 0x000fca00080f1c03 */
[----:B-1----:R-:W0:Y:S02]  /*00f0*/  LDG.E.64 R2, desc[UR4][R4.64] ;  /* 0x0000000404027981 */ /* 0x002e24000c1e1b00 */
[----:B0-----:R-:W-:Y:S01]  /*0100*/  FMUL R2, R2, UR6 ;  /* 0x0000000602027c20 */ /* 0x001fe20008400000 */
[----:B------:R-:W-:-:S05]  /*0110*/  FMUL R3, R3, UR6 ;  /* 0x0000000603037c20 */ /* 0x000fca0008400000 */
[----:B------:R-:W-:Y:S01]  /*0120*/  STG.E.64 desc[UR4][R4.64], R2 ;  /* 0x0000000204007986 */ /* 0x000fe2000c101b04 */
[----:B------:R-:W-:Y:S05]  /*0130*/  EXIT ;  /* 0x000000000000794d */ /* 0x000fea0003800000 */
.L_x_0:
[----:B------:R-:W-:-:S00]  /*0140*/  BRA `(.L_x_0) ;  /* 0xfffffffc00fc7947 */ /* 0x000fc0000383ffff */
[----:B------:R-:W-:-:S00]  /*0150*/  NOP ;  /* 0x0000000000007918 */ /* 0x000fc00000000000 */
        /* <DEDUP_REMOVED lines=10> */
.L_x_1:


//--------------------- .nv.shared.reserved.0     --------------------------
	.section	.nv.shared.reserved.0,"aw",@nobits
	.weak		__nv_reservedSMEM_offset_0_alias
	.size		__nv_reservedSMEM_offset_0_alias, 0, 64
	.other		__nv_reservedSMEM_offset_0_alias,@"STO_CUDA_RESERVED_SHARED STV_DEFAULT"
__nv_reservedSMEM_offset_0_alias:
	.zero		0
	.zero		64


//--------------------- .nv.constant0._Z7scale_cP6float2mf --------------------------
	.section	.nv.constant0._Z7scale_cP6float2mf,"a",@progbits
	.sectionflags	@""
	.align	4
.nv.constant0._Z7scale_cP6float2mf:
	.zero		916


//--------------------- SYMBOLS --------------------------

	.type		.nv.reservedSmem.offset0,@object
	.size		.nv.reservedSmem.offset0,0x4
